//
// Generated by NVIDIA NVVM Compiler
//
// Compiler Build ID: CL-36424714
// Cuda compilation tools, release 13.0, V13.0.88
// Based on NVVM 20.0.0
//

.version 9.0
.target sm_100
.address_size 64

	// .globl	_Z15MatrixMulKernelPfS_S_ii
.extern .func  (.param .b32 func_retval0) vprintf
(
	.param .b64 vprintf_param_0,
	.param .b64 vprintf_param_1
)
;
.global .align 1 .b8 $str[7] = {37, 100, 32, 37, 100, 10};

.visible .entry _Z15MatrixMulKernelPfS_S_ii(
	.param .u64 .ptr .align 1 _Z15MatrixMulKernelPfS_S_ii_param_0,
	.param .u64 .ptr .align 1 _Z15MatrixMulKernelPfS_S_ii_param_1,
	.param .u64 .ptr .align 1 _Z15MatrixMulKernelPfS_S_ii_param_2,
	.param .u32 _Z15MatrixMulKernelPfS_S_ii_param_3,
	.param .u32 _Z15MatrixMulKernelPfS_S_ii_param_4
)
{
	.local .align 8 .b8 	__local_depot0[8];
	.reg .b64 	%SP;
	.reg .b64 	%SPL;
	.reg .pred 	%p<10>;
	.reg .b32 	%r<36>;
	.reg .b32 	%f<68>;
	.reg .b64 	%rd<57>;

	mov.u64 	%SPL, __local_depot0;
	cvta.local.u64 	%SP, %SPL;
	ld.param.u64 	%rd7, [_Z15MatrixMulKernelPfS_S_ii_param_0];
	ld.param.u64 	%rd8, [_Z15MatrixMulKernelPfS_S_ii_param_1];
	ld.param.u64 	%rd6, [_Z15MatrixMulKernelPfS_S_ii_param_2];
	ld.param.u32 	%r18, [_Z15MatrixMulKernelPfS_S_ii_param_3];
	ld.param.u32 	%r19, [_Z15MatrixMulKernelPfS_S_ii_param_4];
	cvta.to.global.u64 	%rd1, %rd8;
	cvta.to.global.u64 	%rd2, %rd7;
	add.u64 	%rd9, %SP, 0;
	add.u64 	%rd10, %SPL, 0;
	mov.u32 	%r1, %tid.x;
	mov.u32 	%r2, %tid.y;
	st.local.v2.u32 	[%rd10], {%r1, %r2};
	mov.u64 	%rd11, $str;
	cvta.global.u64 	%rd12, %rd11;
	{ // callseq 0, 0
	.param .b64 param0;
	st.param.b64 	[param0], %rd12;
	.param .b64 param1;
	st.param.b64 	[param1], %rd9;
	.param .b32 retval0;
	call.uni (retval0), 
	vprintf, 
	(
	param0, 
	param1
	);
	ld.param.b32 	%r20, [retval0];
	} // callseq 0
	setp.lt.s32 	%p1, %r18, 1;
	mov.f32 	%f67, 0f00000000;
	@%p1 bra 	$L__BB0_12;
	mul.lo.s32 	%r3, %r18, %r1;
	and.b32  	%r4, %r18, 7;
	setp.lt.u32 	%p2, %r18, 8;
	mov.f32 	%f67, 0f00000000;
	mov.b32 	%r34, 0;
	@%p2 bra 	$L__BB0_4;
	and.b32  	%r34, %r18, 2147483640;
	neg.s32 	%r32, %r34;
	shl.b32 	%r7, %r19, 3;
	mul.wide.u32 	%rd13, %r3, 4;
	add.s64 	%rd14, %rd13, %rd2;
	add.s64 	%rd56, %rd14, 16;
	mov.f32 	%f67, 0f00000000;
	mul.wide.s32 	%rd17, %r19, 4;
	mov.u32 	%r31, %r2;
$L__BB0_3:
	.pragma "nounroll";
	ld.global.f32 	%f17, [%rd56+-16];
	mul.wide.s32 	%rd15, %r31, 4;
	add.s64 	%rd16, %rd1, %rd15;
	ld.global.f32 	%f18, [%rd16];
	fma.rn.f32 	%f19, %f17, %f18, %f67;
	ld.global.f32 	%f20, [%rd56+-12];
	add.s64 	%rd18, %rd16, %rd17;
	ld.global.f32 	%f21, [%rd18];
	fma.rn.f32 	%f22, %f20, %f21, %f19;
	ld.global.f32 	%f23, [%rd56+-8];
	add.s64 	%rd19, %rd18, %rd17;
	ld.global.f32 	%f24, [%rd19];
	fma.rn.f32 	%f25, %f23, %f24, %f22;
	ld.global.f32 	%f26, [%rd56+-4];
	add.s64 	%rd20, %rd19, %rd17;
	ld.global.f32 	%f27, [%rd20];
	fma.rn.f32 	%f28, %f26, %f27, %f25;
	ld.global.f32 	%f29, [%rd56];
	add.s64 	%rd21, %rd20, %rd17;
	ld.global.f32 	%f30, [%rd21];
	fma.rn.f32 	%f31, %f29, %f30, %f28;
	ld.global.f32 	%f32, [%rd56+4];
	add.s64 	%rd22, %rd21, %rd17;
	ld.global.f32 	%f33, [%rd22];
	fma.rn.f32 	%f34, %f32, %f33, %f31;
	ld.global.f32 	%f35, [%rd56+8];
	add.s64 	%rd23, %rd22, %rd17;
	ld.global.f32 	%f36, [%rd23];
	fma.rn.f32 	%f37, %f35, %f36, %f34;
	ld.global.f32 	%f38, [%rd56+12];
	add.s64 	%rd24, %rd23, %rd17;
	ld.global.f32 	%f39, [%rd24];
	fma.rn.f32 	%f67, %f38, %f39, %f37;
	add.s32 	%r32, %r32, 8;
	add.s32 	%r31, %r31, %r7;
	add.s64 	%rd56, %rd56, 32;
	setp.ne.s32 	%p3, %r32, 0;
	@%p3 bra 	$L__BB0_3;
$L__BB0_4:
	setp.eq.s32 	%p4, %r4, 0;
	@%p4 bra 	$L__BB0_12;
	and.b32  	%r13, %r18, 3;
	setp.lt.u32 	%p5, %r4, 4;
	@%p5 bra 	$L__BB0_7;
	add.s32 	%r23, %r34, %r3;
	mul.wide.u32 	%rd25, %r23, 4;
	add.s64 	%rd26, %rd2, %rd25;
	ld.global.f32 	%f41, [%rd26];
	mad.lo.s32 	%r24, %r34, %r19, %r2;
	mul.wide.s32 	%rd27, %r24, 4;
	add.s64 	%rd28, %rd1, %rd27;
	ld.global.f32 	%f42, [%rd28];
	fma.rn.f32 	%f43, %f41, %f42, %f67;
	cvt.u64.u32 	%rd29, %r3;
	cvt.u64.u32 	%rd30, %r34;
	add.s64 	%rd31, %rd30, %rd29;
	shl.b64 	%rd32, %rd31, 2;
	add.s64 	%rd33, %rd2, %rd32;
	ld.global.f32 	%f44, [%rd33+4];
	mul.wide.s32 	%rd34, %r19, 4;
	add.s64 	%rd35, %rd28, %rd34;
	ld.global.f32 	%f45, [%rd35];
	fma.rn.f32 	%f46, %f44, %f45, %f43;
	ld.global.f32 	%f47, [%rd33+8];
	add.s64 	%rd36, %rd35, %rd34;
	ld.global.f32 	%f48, [%rd36];
	fma.rn.f32 	%f49, %f47, %f48, %f46;
	ld.global.f32 	%f50, [%rd33+12];
	add.s64 	%rd37, %rd36, %rd34;
	ld.global.f32 	%f51, [%rd37];
	fma.rn.f32 	%f67, %f50, %f51, %f49;
	add.s32 	%r34, %r34, 4;
$L__BB0_7:
	setp.eq.s32 	%p6, %r13, 0;
	@%p6 bra 	$L__BB0_12;
	setp.eq.s32 	%p7, %r13, 1;
	@%p7 bra 	$L__BB0_10;
	add.s32 	%r25, %r34, %r3;
	mul.wide.u32 	%rd38, %r25, 4;
	add.s64 	%rd39, %rd2, %rd38;
	ld.global.f32 	%f53, [%rd39];
	mad.lo.s32 	%r26, %r34, %r19, %r2;
	mul.wide.s32 	%rd40, %r26, 4;
	add.s64 	%rd41, %rd1, %rd40;
	ld.global.f32 	%f54, [%rd41];
	fma.rn.f32 	%f55, %f53, %f54, %f67;
	cvt.u64.u32 	%rd42, %r3;
	cvt.u64.u32 	%rd43, %r34;
	add.s64 	%rd44, %rd43, %rd42;
	shl.b64 	%rd45, %rd44, 2;
	add.s64 	%rd46, %rd2, %rd45;
	ld.global.f32 	%f56, [%rd46+4];
	mul.wide.s32 	%rd47, %r19, 4;
	add.s64 	%rd48, %rd41, %rd47;
	ld.global.f32 	%f57, [%rd48];
	fma.rn.f32 	%f67, %f56, %f57, %f55;
	add.s32 	%r34, %r34, 2;
$L__BB0_10:
	and.b32  	%r27, %r18, 1;
	setp.eq.b32 	%p8, %r27, 1;
	not.pred 	%p9, %p8;
	@%p9 bra 	$L__BB0_12;
	add.s32 	%r28, %r34, %r3;
	mul.wide.u32 	%rd49, %r28, 4;
	add.s64 	%rd50, %rd2, %rd49;
	ld.global.f32 	%f58, [%rd50];
	mad.lo.s32 	%r29, %r34, %r19, %r2;
	mul.wide.s32 	%rd51, %r29, 4;
	add.s64 	%rd52, %rd1, %rd51;
	ld.global.f32 	%f59, [%rd52];
	fma.rn.f32 	%f67, %f58, %f59, %f67;
$L__BB0_12:
	cvta.to.global.u64 	%rd53, %rd6;
	mad.lo.s32 	%r30, %r19, %r1, %r2;
	mul.wide.s32 	%rd54, %r30, 4;
	add.s64 	%rd55, %rd53, %rd54;
	st.global.f32 	[%rd55], %f67;
	ret;

}


// ===== COMPILED SASS (sm_100) =====

	.target	sm_100

	.elftype	@"ET_EXEC"


//--------------------- .note.nv.tkinfo           --------------------------
	.section	.note.nv.tkinfo,"",@"SHT_NOTE"
	.sectionflags	@"SHF_NOTE_NV_TKINFO"
	.tkinfo
        /*0018*/ 	.word	0x00000002
        /*0030*/ 	.string	""
        /*0030*/ 	.string	"ptxas"
        /*0030*/ 	.string	"Cuda compilation tools, release 13.0, V13.0.88"
        /*0030*/ 	.string	"Build cuda_13.0.r13.0/compiler.36424714_0"
        /*0030*/ 	.string	"-arch sm_100 -m 64 "



//--------------------- .note.nv.cuinfo           --------------------------
	.section	.note.nv.cuinfo,"",@"SHT_NOTE"
	.sectionflags	@"SHF_NOTE_NV_CUINFO"
        /*0018*/ 	.short	0x0002
        /*001a*/ 	.short	0x0064
        /*001c*/ 	.short	0x0082
	.zero		2


//--------------------- .nv.info                  --------------------------
	.section	.nv.info,"",@"SHT_CUDA_INFO"
	.align	4


	//----- nvinfo : EIATTR_REGCOUNT
	.align		4
        /*0000*/ 	.byte	0x04, 0x2f
        /*0002*/ 	.short	(.L_2 - .L_1)
	.align		4
.L_1:
        /*0004*/ 	.word	index@(_Z15MatrixMulKernelPfS_S_ii)
        /*0008*/ 	.word	0x00000020


	//----- nvinfo : EIATTR_FRAME_SIZE
	.align		4
.L_2:
        /*000c*/ 	.byte	0x04, 0x11
        /*000e*/ 	.short	(.L_4 - .L_3)
	.align		4
.L_3:
        /*0010*/ 	.word	index@(_Z15MatrixMulKernelPfS_S_ii)
        /*0014*/ 	.word	0x00000008


	//----- nvinfo : EIATTR_MIN_STACK_SIZE
	.align		4
.L_4:
        /*0018*/ 	.byte	0x04, 0x12
        /*001a*/ 	.short	(.L_6 - .L_5)
	.align		4
.L_5:
        /*001c*/ 	.word	index@(_Z15MatrixMulKernelPfS_S_ii)
        /*0020*/ 	.word	0x00000008
.L_6:


//--------------------- .nv.compat                --------------------------
	.section	.nv.compat,"",@"SHT_CUDA_COMPAT_INFO"
	.align	4
        /*0000*/ 	.byte	0x02, 0x09, 0x00, 0x00, 0x02, 0x02, 0x01, 0x00, 0x02, 0x05, 0x05, 0x00, 0x03, 0x07, 0x01, 0x01
        /*0010*/ 	.byte	0x02, 0x03, 0x00, 0x00, 0x02, 0x06, 0x01, 0x00, 0x04, 0x0b, 0x08, 0x00, 0x09, 0x00, 0x00, 0x00
        /*0020*/ 	.byte	0x00, 0x00, 0x00, 0x00


//--------------------- .nv.info._Z15MatrixMulKernelPfS_S_ii --------------------------
	.section	.nv.info._Z15MatrixMulKernelPfS_S_ii,"",@"SHT_CUDA_INFO"
	.sectionflags	@""
	.align	4


	//----- nvinfo : EIATTR_CUDA_API_VERSION
	.align		4
        /*0000*/ 	.byte	0x04, 0x37
        /*0002*/ 	.short	(.L_8 - .L_7)
.L_7:
        /*0004*/ 	.word	0x00000082


	//----- nvinfo : EIATTR_KPARAM_INFO
	.align		4
.L_8:
        /*0008*/ 	.byte	0x04, 0x17
        /*000a*/ 	.short	(.L_10 - .L_9)
.L_9:
        /*000c*/ 	.word	0x00000000
        /*0010*/ 	.short	0x0004
        /*0012*/ 	.short	0x001c
        /*0014*/ 	.byte	0x00, 0xf0, 0x11, 0x00


	//----- nvinfo : EIATTR_KPARAM_INFO
	.align		4
.L_10:
        /*0018*/ 	.byte	0x04, 0x17
        /*001a*/ 	.short	(.L_12 - .L_11)
.L_11:
        /*001c*/ 	.word	0x00000000
        /*0020*/ 	.short	0x0003
        /*0022*/ 	.short	0x0018
        /*0024*/ 	.byte	0x00, 0xf0, 0x11, 0x00


	//----- nvinfo : EIATTR_KPARAM_INFO
	.align		4
.L_12:
        /*0028*/ 	.byte	0x04, 0x17
        /*002a*/ 	.short	(.L_14 - .L_13)
.L_13:
        /*002c*/ 	.word	0x00000000
        /*0030*/ 	.short	0x0002
        /*0032*/ 	.short	0x0010
        /*0034*/ 	.byte	0x00, 0xf5, 0x21, 0x00


	//----- nvinfo : EIATTR_KPARAM_INFO
	.align		4
.L_14:
        /*0038*/ 	.byte	0x04, 0x17
        /*003a*/ 	.short	(.L_16 - .L_15)
.L_15:
        /*003c*/ 	.word	0x00000000
        /*0040*/ 	.short	0x0001
        /*0042*/ 	.short	0x0008
        /*0044*/ 	.byte	0x00, 0xf5, 0x21, 0x00


	//----- nvinfo : EIATTR_KPARAM_INFO
	.align		4
.L_16:
        /*0048*/ 	.byte	0x04, 0x17
        /*004a*/ 	.short	(.L_18 - .L_17)
.L_17:
        /*004c*/ 	.word	0x00000000
        /*0050*/ 	.short	0x0000
        /*0052*/ 	.short	0x0000
        /*0054*/ 	.byte	0x00, 0xf5, 0x21, 0x00


	//----- nvinfo : EIATTR_SPARSE_MMA_MASK
	.align		4
.L_18:
        /*0058*/ 	.byte	0x03, 0x50
        /*005a*/ 	.short	0x0000


	//----- nvinfo : EIATTR_MAXREG_COUNT
	.align		4
        /*005c*/ 	.byte	0x03, 0x1b
        /*005e*/ 	.short	0x00ff


	//----- nvinfo : EIATTR_EXTERNS
	.align		4
        /*0060*/ 	.byte	0x04, 0x0f
        /*0062*/ 	.short	(.L_20 - .L_19)


	//   ....[0]....
	.align		4
.L_19:
        /*0064*/ 	.word	index@(vprintf)


	//----- nvinfo : EIATTR_MERCURY_ISA_VERSION
	.align		4
.L_20:
        /*0068*/ 	.byte	0x03, 0x5f
        /*006a*/ 	.short	0x0101


	//----- nvinfo : EIATTR_VRC_CTA_INIT_COUNT
	.align		4
        /*006c*/ 	.byte	0x02, 0x4a
	.zero		1
	.zero		1


	//----- nvinfo : EIATTR_SYSCALL_OFFSETS
	.align		4
        /*0070*/ 	.byte	0x04, 0x46
        /*0072*/ 	.short	(.L_22 - .L_21)


	//   ....[0]....
.L_21:
        /*0074*/ 	.word	0x000000f0


	//----- nvinfo : EIATTR_EXIT_INSTR_OFFSETS
	.align		4
.L_22:
        /*0078*/ 	.byte	0x04, 0x1c
        /*007a*/ 	.short	(.L_24 - .L_23)


	//   ....[0]....
.L_23:
        /*007c*/ 	.word	0x00000c40


	//----- nvinfo : EIATTR_CRS_STACK_SIZE
	.align		4
.L_24:
        /*0080*/ 	.byte	0x04, 0x1e
        /*0082*/ 	.short	(.L_26 - .L_25)
.L_25:
        /*0084*/ 	.word	0x00000000


	//----- nvinfo : EIATTR_CBANK_PARAM_SIZE
	.align		4
.L_26:
        /*0088*/ 	.byte	0x03, 0x19
        /*008a*/ 	.short	0x0020


	//----- nvinfo : EIATTR_PARAM_CBANK
	.align		4
        /*008c*/ 	.byte	0x04, 0x0a
        /*008e*/ 	.short	(.L_28 - .L_27)
	.align		4
.L_27:
        /*0090*/ 	.word	index@(.nv.constant0._Z15MatrixMulKernelPfS_S_ii)
        /*0094*/ 	.short	0x0380
        /*0096*/ 	.short	0x0020


	//----- nvinfo : EIATTR_SW_WAR
	.align		4
.L_28:
        /*0098*/ 	.byte	0x04, 0x36
        /*009a*/ 	.short	(.L_30 - .L_29)
.L_29:
        /*009c*/ 	.word	0x00000008
.L_30:


//--------------------- .nv.callgraph             --------------------------
	.section	.nv.callgraph,"",@"SHT_CUDA_CALLGRAPH"
	.align	4
	.sectionentsize	8
	.align		4
        /*0000*/ 	.word	0x00000000
	.align		4
        /*0004*/ 	.word	0xffffffff
	.align		4
        /*0008*/ 	.word	index@(_Z15MatrixMulKernelPfS_S_ii)
	.align		4
        /*000c*/ 	.word	index@(vprintf)
	.align		4
        /*0010*/ 	.word	0x00000000
	.align		4
        /*0014*/ 	.word	0xfffffffe
	.align		4
        /*0018*/ 	.word	0x00000000
	.align		4
        /*001c*/ 	.word	0xfffffffd
	.align		4
        /*0020*/ 	.word	0x00000000
	.align		4
        /*0024*/ 	.word	0xfffffffc


//--------------------- .nv.constant4             --------------------------
	.section	.nv.constant4,"a",@progbits
	.align	8
	.align		8
.nv.constant4:
        /*0000*/ 	.dword	vprintf
	.align		8
        /*0008*/ 	.dword	$str


//--------------------- .text._Z15MatrixMulKernelPfS_S_ii --------------------------
	.section	.text._Z15MatrixMulKernelPfS_S_ii,"ax",@progbits
	.align	128
        .global         _Z15MatrixMulKernelPfS_S_ii
        .type           _Z15MatrixMulKernelPfS_S_ii,@function
        .size           _Z15MatrixMulKernelPfS_S_ii,(.L_x_6 - _Z15MatrixMulKernelPfS_S_ii)
        .other          _Z15MatrixMulKernelPfS_S_ii,@"STO_CUDA_ENTRY STV_DEFAULT"
_Z15MatrixMulKernelPfS_S_ii:
.text._Z15MatrixMulKernelPfS_S_ii:
[----:B------:R-:W0:Y:S01]  /*0000*/  LDC R1, c[0x0][0x37c] ;  /* 0x0000df00ff017b82 */ /* 0x000e220000000800 */
[----:B------:R-:W1:Y:S01]  /*0010*/  S2R R16, SR_TID.X ;  /* 0x0000000000107919 */ /* 0x000e620000002100 */
[----:B0-----:R-:W-:Y:S01]  /*0020*/  VIADD R1, R1, 0xfffffff8 ;  /* 0xfffffff801017836 */ /* 0x001fe20000000000 */
[----:B------:R-:W-:Y:S01]  /*0030*/  MOV R0, 0x0 ;  /* 0x0000000000007802 */ /* 0x000fe20000000f00 */
[----:B------:R-:W0:Y:S01]  /*0040*/  LDCU UR4, c[0x0][0x2f8] ;  /* 0x00005f00ff0477ac */ /* 0x000e220008000800 */
[----:B------:R-:W1:Y:S03]  /*0050*/  S2R R17, SR_TID.Y ;  /* 0x0000000000117919 */ /* 0x000e660000002200 */
[----:B------:R2:W3:Y:S01]  /*0060*/  LDC.64 R2, c[0x4][R0] ;  /* 0x0100000000027b82 */ /* 0x0004e20000000a00 */
[----:B------:R-:W4:Y:S01]  /*0070*/  LDCU.64 UR6, c[0x4][0x8] ;  /* 0x01000100ff0677ac */ /* 0x000f220008000a00 */
[----:B------:R-:W5:Y:S01]  /*0080*/  LDCU UR5, c[0x0][0x2fc] ;  /* 0x00005f80ff0577ac */ /* 0x000f620008000800 */
[----:B0-----:R-:W-:Y:S01]  /*0090*/  IADD3 R6, P0, PT, R1, UR4, RZ ;  /* 0x0000000401067c10 */ /* 0x001fe2000ff1e0ff */
[----:B----4-:R-:W-:-:S02]  /*00a0*/  IMAD.U32 R4, RZ, RZ, UR6 ;  /* 0x00000006ff047e24 */ /* 0x010fc4000f8e00ff */
[----:B------:R-:W-:Y:S02]  /*00b0*/  IMAD.U32 R5, RZ, RZ, UR7 ;  /* 0x00000007ff057e24 */ /* 0x000fe4000f8e00ff */
[----:B-----5:R-:W-:Y:S01]  /*00c0*/  IMAD.X R7, RZ, RZ, UR5, P0 ;  /* 0x00000005ff077e24 */ /* 0x020fe200080e06ff */
[----:B-1----:R2:W-:Y:S07]  /*00d0*/  STL.64 [R1], R16 ;  /* 0x0000001001007387 */ /* 0x0025ee0000100a00 */
[----:B------:R-:W-:-:S07]  /*00e0*/  LEPC R20, `(.L_x_0) ;  /* 0x000000001014794e */ /* 0x000fce0000000000 */
[----:B--23--:R-:W-:Y:S05]  /*00f0*/  CALL.ABS.NOINC R2 ;  /* 0x0000000002007343 */ /* 0x00cfea0003c00000 */
.L_x_0:
[----:B------:R-:W0:Y:S01]  /*0100*/  LDC R13, c[0x0][0x398] ;  /* 0x0000e600ff0d7b82 */ /* 0x000e220000000800 */
[----:B------:R-:W-:-:S07]  /*0110*/  IMAD.MOV.U32 R18, RZ, RZ, RZ ;  /* 0x000000ffff127224 */ /* 0x000fce00078e00ff */
[----:B------:R-:W1:Y:S01]  /*0120*/  LDC.64 R20, c[0x0][0x358] ;  /* 0x0000d600ff147b82 */ /* 0x000e620000000a00 */
[----:B0-----:R-:W-:-:S13]  /*0130*/  ISETP.GE.AND P0, PT, R13, 0x1, PT ;  /* 0x000000010d00780c */ /* 0x001fda0003f06270 */
[----:B-1----:R-:W-:Y:S05]  /*0140*/  @!P0 BRA `(.L_x_1) ;  /* 0x0000000800a08947 */ /* 0x002fea0003800000 */
[C---:B------:R-:W-:Y:S01]  /*0150*/  ISETP.GE.U32.AND P1, PT, R13.reuse, 0x8, PT ;  /* 0x000000080d00780c */ /* 0x040fe20003f26070 */
[----:B------:R-:W-:Y:S01]  /*0160*/  IMAD R12, R16, R13, RZ ;  /* 0x0000000d100c7224 */ /* 0x000fe200078e02ff */
[----:B------:R-:W-:Y:S01]  /*0170*/  LOP3.LUT R22, R13, 0x7, RZ, 0xc0, !PT ;  /* 0x000000070d167812 */ /* 0x000fe200078ec0ff */
[----:B------:R-:W-:Y:S02]  /*0180*/  IMAD.MOV.U32 R18, RZ, RZ, RZ ;  /* 0x000000ffff127224 */ /* 0x000fe400078e00ff */
[----:B------:R-:W-:Y:S01]  /*0190*/  IMAD.MOV.U32 R15, RZ, RZ, RZ ;  /* 0x000000ffff0f7224 */ /* 0x000fe200078e00ff */
[----:B------:R-:W-:-:S07]  /*01a0*/  ISETP.NE.AND P0, PT, R22, RZ, PT ;  /* 0x000000ff1600720c */ /* 0x000fce0003f05270 */
[----:B------:R-:W-:Y:S06]  /*01b0*/  @!P1 BRA `(.L_x_2) ;  /* 0x0000000400109947 */ /* 0x000fec0003800000 */
[----:B------:R-:W0:Y:S01]  /*01c0*/  LDC.64 R2, c[0x0][0x380] ;  /* 0x0000e000ff027b82 */ /* 0x000e220000000a00 */
[----:B------:R-:W-:Y:S01]  /*01d0*/  LOP3.LUT R15, R13, 0x7ffffff8, RZ, 0xc0, !PT ;  /* 0x7ffffff80d0f7812 */ /* 0x000fe200078ec0ff */
[----:B------:R-:W-:Y:S01]  /*01e0*/  BSSY.RECONVERGENT B0, `(.L_x_2) ;  /* 0x0000041000007945 */ /* 0x000fe20003800200 */
[----:B------:R-:W-:Y:S02]  /*01f0*/  IMAD.MOV.U32 R18, RZ, RZ, RZ ;  /* 0x000000ffff127224 */ /* 0x000fe400078e00ff */
[----:B------:R-:W-:Y:S02]  /*0200*/  IMAD.MOV.U32 R14, RZ, RZ, R17 ;  /* 0x000000ffff0e7224 */ /* 0x000fe400078e0011 */
[----:B------:R-:W-:Y:S02]  /*0210*/  IMAD.MOV R0, RZ, RZ, -R15 ;  /* 0x000000ffff007224 */ /* 0x000fe400078e0a0f */
[----:B0-----:R-:W-:-:S03]  /*0220*/  IMAD.WIDE.U32 R2, R12, 0x4, R2 ;  /* 0x000000040c027825 */ /* 0x001fc600078e0002 */
[----:B------:R-:W-:-:S05]  /*0230*/  IADD3 R9, P1, PT, R2, 0x10, RZ ;  /* 0x0000001002097810 */ /* 0x000fca0007f3e0ff */
[----:B------:R-:W-:-:S08]  /*0240*/  IMAD.X R6, RZ, RZ, R3, P1 ;  /* 0x000000ffff067224 */ /* 0x000fd000008e0603 */
.L_x_3:
[----:B------:R-:W0:Y:S01]  /*0250*/  LDC.64 R10, c[0x0][0x388] ;  /* 0x0000e200ff0a7b82 */ /* 0x000e220000000a00 */
[C---:B------:R-:W-:Y:S01]  /*0260*/  R2UR UR4, R20.reuse ;  /* 0x00000000140472ca */ /* 0x040fe200000e0000 */
[----:B------:R-:W-:Y:S01]  /*0270*/  IMAD.MOV.U32 R2, RZ, RZ, R9 ;  /* 0x000000ffff027224 */ /* 0x000fe200078e0009 */
[C---:B------:R-:W-:Y:S01]  /*0280*/  R2UR UR5, R21.reuse ;  /* 0x00000000150572ca */ /* 0x040fe200000e0000 */
[----:B------:R-:W-:Y:S01]  /*0290*/  IMAD.MOV.U32 R3, RZ, RZ, R6 ;  /* 0x000000ffff037224 */ /* 0x000fe200078e0006 */
[----:B------:R-:W-:Y:S02]  /*02a0*/  R2UR UR6, R20 ;  /* 0x00000000140672ca */ /* 0x000fe400000e0000 */
[----:B------:R-:W-:Y:S01]  /*02b0*/  R2UR UR7, R21 ;  /* 0x00000000150772ca */ /* 0x000fe200000e0000 */
[----:B------:R-:W1:Y:S08]  /*02c0*/  LDC R19, c[0x0][0x39c] ;  /* 0x0000e700ff137b82 */ /* 0x000e700000000800 */
[----:B------:R-:W2:Y:S04]  /*02d0*/  LDG.E R27, desc[UR4][R2.64+-0x10] ;  /* 0xfffff004021b7981 */ /* 0x000ea8000c1e1900 */
[----:B------:R-:W3:Y:S01]  /*02e0*/  LDG.E R25, desc[UR4][R2.64+-0xc] ;  /* 0xfffff40402197981 */ /* 0x000ee2000c1e1900 */
[----:B0-----:R-:W-:-:S05]  /*02f0*/  IMAD.WIDE R10, R14, 0x4, R10 ;  /* 0x000000040e0a7825 */ /* 0x001fca00078e020a */
[----:B------:R-:W2:Y:S01]  /*0300*/  LDG.E R24, desc[UR6][R10.64] ;  /* 0x000000060a187981 */ /* 0x000ea2000c1e1900 */
[----:B-1----:R-:W-:-:S05]  /*0310*/  IMAD.WIDE R6, R19, 0x4, R10 ;  /* 0x0000000413067825 */ /* 0x002fca00078e020a */
[----:B------:R0:W3:Y:S01]  /*0320*/  LDG.E R23, desc[UR6][R6.64] ;  /* 0x0000000606177981 */ /* 0x0000e2000c1e1900 */
[----:B------:R-:W-:Y:S01]  /*0330*/  IMAD.WIDE R8, R19, 0x4, R6 ;  /* 0x0000000413087825 */ /* 0x000fe200078e0206 */
[C---:B------:R-:W-:Y:S02]  /*0340*/  R2UR UR10, R20.reuse ;  /* 0x00000000140a72ca */ /* 0x040fe400000e0000 */
[----:B------:R-:W-:Y:S02]  /*0350*/  R2UR UR11, R21 ;  /* 0x00000000150b72ca */ /* 0x000fe400000e0000 */
[C---:B------:R-:W-:Y:S01]  /*0360*/  R2UR UR8, R20.reuse ;  /* 0x00000000140872ca */ /* 0x040fe200000e0000 */
[----:B------:R-:W-:Y:S01]  /*0370*/  IMAD.WIDE R4, R19, 0x4, R8 ;  /* 0x0000000413047825 */ /* 0x000fe200078e0208 */
[----:B------:R-:W-:Y:S01]  /*0380*/  R2UR UR9, R21 ;  /* 0x00000000150972ca */ /* 0x000fe200000e0000 */
[----:B------:R-:W4:Y:S01]  /*0390*/  LDG.E R8, desc[UR6][R8.64] ;  /* 0x0000000608087981 */ /* 0x000f22000c1e1900 */
[----:B------:R-:W-:-:S02]  /*03a0*/  R2UR UR12, R20 ;  /* 0x00000000140c72ca */ /* 0x000fc400000e0000 */
[----:B------:R-:W-:Y:S01]  /*03b0*/  R2UR UR13, R21 ;  /* 0x00000000150d72ca */ /* 0x000fe200000e0000 */
[----:B0-----:R-:W-:Y:S01]  /*03c0*/  IMAD.WIDE R6, R19, 0x4, R4 ;  /* 0x0000000413067825 */ /* 0x001fe200078e0204 */
[C---:B------:R-:W-:Y:S02]  /*03d0*/  R2UR UR14, R20.reuse ;  /* 0x00000000140e72ca */ /* 0x040fe400000e0000 */
[----:B------:R-:W-:Y:S01]  /*03e0*/  R2UR UR15, R21 ;  /* 0x00000000150f72ca */ /* 0x000fe200000e0000 */
[----:B------:R0:W5:Y:S01]  /*03f0*/  LDG.E R26, desc[UR10][R4.64] ;  /* 0x0000000a041a7981 */ /* 0x000162000c1e1900 */
[C---:B------:R-:W-:Y:S01]  /*0400*/  R2UR UR16, R20.reuse ;  /* 0x00000000141072ca */ /* 0x040fe200000e0000 */
[----:B------:R-:W-:Y:S01]  /*0410*/  IMAD.WIDE R10, R19, 0x4, R6 ;  /* 0x00000004130a7825 */ /* 0x000fe200078e0206 */
[----:B------:R-:W-:Y:S01]  /*0420*/  R2UR UR17, R21 ;  /* 0x00000000151172ca */ /* 0x000fe200000e0000 */
[----:B------:R-:W5:Y:S01]  /*0430*/  LDG.E R29, desc[UR8][R2.64+-0x4] ;  /* 0xfffffc08021d7981 */ /* 0x000f62000c1e1900 */
[----:B------:R-:W-:-:S02]  /*0440*/  R2UR UR18, R20 ;  /* 0x00000000141272ca */ /* 0x000fc400000e0000 */
[----:B------:R-:W-:Y:S01]  /*0450*/  R2UR UR19, R21 ;  /* 0x00000000151372ca */ /* 0x000fe200000e0000 */
[----:B0-----:R-:W-:-:S04]  /*0460*/  IMAD.WIDE R4, R19, 0x4, R10 ;  /* 0x0000000413047825 */ /* 0x001fc800078e020a */
[----:B------:R-:W5:Y:S01]  /*0470*/  LDG.E R9, desc[UR14][R10.64] ;  /* 0x0000000e0a097981 */ /* 0x000f62000c1e1900 */
[----:B--2---:R-:W-:-:S03]  /*0480*/  FFMA R18, R27, R24, R18 ;  /* 0x000000181b127223 */ /* 0x004fc60000000012 */
[----:B------:R-:W4:Y:S04]  /*0490*/  LDG.E R27, desc[UR4][R2.64+-0x8] ;  /* 0xfffff804021b7981 */ /* 0x000f28000c1e1900 */
[----:B------:R0:W2:Y:S01]  /*04a0*/  LDG.E R24, desc[UR12][R6.64] ;  /* 0x0000000c06187981 */ /* 0x0000a2000c1e1900 */
[----:B---3--:R-:W-:-:S03]  /*04b0*/  FFMA R28, R25, R23, R18 ;  /* 0x00000017191c7223 */ /* 0x008fc60000000012 */
[----:B------:R-:W2:Y:S04]  /*04c0*/  LDG.E R23, desc[UR6][R2.64] ;  /* 0x0000000602177981 */ /* 0x000ea8000c1e1900 */
[----:B------:R-:W3:Y:S01]  /*04d0*/  LDG.E R25, desc[UR10][R2.64+0x4] ;  /* 0x0000040a02197981 */ /* 0x000ee2000c1e1900 */
[----:B0-----:R-:W-:-:S03]  /*04e0*/  IMAD.WIDE R6, R19, 0x4, R4 ;  /* 0x0000000413067825 */ /* 0x001fc600078e0204 */
[----:B------:R-:W3:Y:S04]  /*04f0*/  LDG.E R18, desc[UR16][R4.64] ;  /* 0x0000001004127981 */ /* 0x000ee8000c1e1900 */
[----:B------:R0:W3:Y:S04]  /*0500*/  LDG.E R7, desc[UR18][R6.64] ;  /* 0x0000001206077981 */ /* 0x0000e8000c1e1900 */
[----:B------:R-:W3:Y:S04]  /*0510*/  LDG.E R5, desc[UR12][R2.64+0x8] ;  /* 0x0000080c02057981 */ /* 0x000ee8000c1e1900 */
[----:B------:R-:W3:Y:S01]  /*0520*/  LDG.E R4, desc[UR4][R2.64+0xc] ;  /* 0x00000c0402047981 */ /* 0x000ee2000c1e1900 */
[----:B------:R-:W-:-:S05]  /*0530*/  VIADD R0, R0, 0x8 ;  /* 0x0000000800007836 */ /* 0x000fca0000000000 */
[----:B------:R-:W-:Y:S01]  /*0540*/  ISETP.NE.AND P1, PT, R0, RZ, PT ;  /* 0x000000ff0000720c */ /* 0x000fe20003f25270 */
[----:B------:R-:W-:Y:S02]  /*0550*/  IMAD R14, R19, 0x8, R14 ;  /* 0x00000008130e7824 */ /* 0x000fe400078e020e */
[----:B----4-:R-:W-:-:S04]  /*0560*/  FFMA R8, R27, R8, R28 ;  /* 0x000000081b087223 */ /* 0x010fc8000000001c */
[----:B-----5:R-:W-:-:S04]  /*0570*/  FFMA R8, R29, R26, R8 ;  /* 0x0000001a1d087223 */ /* 0x020fc80000000008 */
[----:B--2---:R-:W-:-:S04]  /*0580*/  FFMA R8, R23, R24, R8 ;  /* 0x0000001817087223 */ /* 0x004fc80000000008 */
[----:B---3--:R-:W-:Y:S01]  /*0590*/  FFMA R8, R25, R9, R8 ;  /* 0x0000000919087223 */ /* 0x008fe20000000008 */
[----:B------:R-:W-:-:S05]  /*05a0*/  IADD3 R9, P2, PT, R2, 0x20, RZ ;  /* 0x0000002002097810 */ /* 0x000fca0007f5e0ff */
[----:B0-----:R-:W-:Y:S02]  /*05b0*/  IMAD.X R6, RZ, RZ, R3, P2 ;  /* 0x000000ffff067224 */ /* 0x001fe400010e0603 */
[----:B------:R-:W-:-:S04]  /*05c0*/  FFMA R5, R5, R18, R8 ;  /* 0x0000001205057223 */ /* 0x000fc80000000008 */
[----:B------:R-:W-:Y:S01]  /*05d0*/  FFMA R18, R4, R7, R5 ;  /* 0x0000000704127223 */ /* 0x000fe20000000005 */
[----:B------:R-:W-:Y:S06]  /*05e0*/  @P1 BRA `(.L_x_3) ;  /* 0xfffffffc00181947 */ /* 0x000fec000383ffff */
[----:B------:R-:W-:Y:S05]  /*05f0*/  BSYNC.RECONVERGENT B0 ;  /* 0x0000000000007941 */ /* 0x000fea0003800200 */
.L_x_2:
[----:B------:R-:W-:Y:S05]  /*0600*/  @!P0 BRA `(.L_x_1) ;  /* 0x0000000400708947 */ /* 0x000fea0003800000 */
[----:B------:R-:W-:Y:S02]  /*0610*/  ISETP.GE.U32.AND P1, PT, R22, 0x4, PT ;  /* 0x000000041600780c */ /* 0x000fe40003f26070 */
[----:B------:R-:W-:-:S04]  /*0620*/  LOP3.LUT R14, R13, 0x3, RZ, 0xc0, !PT ;  /* 0x000000030d0e7812 */ /* 0x000fc800078ec0ff */
[----:B------:R-:W-:-:S07]  /*0630*/  ISETP.NE.AND P0, PT, R14, RZ, PT ;  /* 0x000000ff0e00720c */ /* 0x000fce0003f05270 */
[----:B------:R-:W-:Y:S06]  /*0640*/  @!P1 BRA `(.L_x_4) ;  /* 0x0000000000a89947 */ /* 0x000fec0003800000 */
[----:B------:R-:W0:Y:S01]  /*0650*/  LDC R0, c[0x0][0x39c] ;  /* 0x0000e700ff007b82 */ /* 0x000e220000000800 */
[----:B------:R-:W1:Y:S01]  /*0660*/  LDCU.64 UR4, c[0x0][0x380] ;  /* 0x00007000ff0477ac */ /* 0x000e620008000a00 */
[----:B------:R-:W-:Y:S01]  /*0670*/  IMAD.IADD R3, R12, 0x1, R15 ;  /* 0x000000010c037824 */ /* 0x000fe200078e020f */
[C---:B------:R-:W-:Y:S02]  /*0680*/  R2UR UR6, R20.reuse ;  /* 0x00000000140672ca */ /* 0x040fe400000e0000 */
[C---:B------:R-:W-:Y:S02]  /*0690*/  R2UR UR7, R21.reuse ;  /* 0x00000000150772ca */ /* 0x040fe400000e0000 */
[C---:B------:R-:W-:Y:S01]  /*06a0*/  R2UR UR8, R20.reuse ;  /* 0x00000000140872ca */ /* 0x040fe200000e0000 */
[----:B------:R-:W2:Y:S01]  /*06b0*/  LDC.64 R10, c[0x0][0x380] ;  /* 0x0000e000ff0a7b82 */ /* 0x000ea20000000a00 */
[----:B------:R-:W-:Y:S02]  /*06c0*/  R2UR UR9, R21 ;  /* 0x00000000150972ca */ /* 0x000fe400000e0000 */
[----:B------:R-:W-:-:S02]  /*06d0*/  R2UR UR12, R20 ;  /* 0x00000000140c72ca */ /* 0x000fc400000e0000 */
[C---:B------:R-:W-:Y:S02]  /*06e0*/  R2UR UR13, R21.reuse ;  /* 0x00000000150d72ca */ /* 0x040fe400000e0000 */
[C---:B------:R-:W-:Y:S01]  /*06f0*/  R2UR UR10, R20.reuse ;  /* 0x00000000140a72ca */ /* 0x040fe200000e0000 */
[----:B------:R-:W3:Y:S01]  /*0700*/  LDC.64 R22, c[0x0][0x388] ;  /* 0x0000e200ff167b82 */ /* 0x000ee20000000a00 */
[C---:B------:R-:W-:Y:S02]  /*0710*/  R2UR UR11, R21.reuse ;  /* 0x00000000150b72ca */ /* 0x040fe400000e0000 */
[C---:B------:R-:W-:Y:S02]  /*0720*/  R2UR UR16, R20.reuse ;  /* 0x00000000141072ca */ /* 0x040fe400000e0000 */
[----:B------:R-:W-:Y:S02]  /*0730*/  R2UR UR17, R21 ;  /* 0x00000000151172ca */ /* 0x000fe400000e0000 */
[----:B------:R-:W-:Y:S01]  /*0740*/  R2UR UR14, R20 ;  /* 0x00000000140e72ca */ /* 0x000fe200000e0000 */
[----:B0-----:R-:W-:Y:S01]  /*0750*/  IMAD R5, R15, R0, R17 ;  /* 0x000000000f057224 */ /* 0x001fe200078e0211 */
[----:B------:R-:W-:Y:S01]  /*0760*/  R2UR UR15, R21 ;  /* 0x00000000150f72ca */ /* 0x000fe200000e0000 */
[----:B--2---:R-:W-:Y:S01]  /*0770*/  IMAD.WIDE.U32 R10, R3, 0x4, R10 ;  /* 0x00000004030a7825 */ /* 0x004fe200078e000a */
[----:B------:R-:W-:-:S05]  /*0780*/  IADD3 R3, P1, PT, R12, R15, RZ ;  /* 0x0000000f0c037210 */ /* 0x000fca0007f3e0ff */
[----:B------:R-:W-:Y:S01]  /*0790*/  IMAD.X R6, RZ, RZ, RZ, P1 ;  /* 0x000000ffff067224 */ /* 0x000fe200008e06ff */
[----:B-1----:R-:W-:Y:S01]  /*07a0*/  LEA R2, P1, R3, UR4, 0x2 ;  /* 0x0000000403027c11 */ /* 0x002fe2000f8210ff */
[----:B---3--:R-:W-:Y:S01]  /*07b0*/  IMAD.WIDE R22, R5, 0x4, R22 ;  /* 0x0000000405167825 */ /* 0x008fe200078e0216 */
[----:B------:R-:W-:Y:S01]  /*07c0*/  R2UR UR4, R20 ;  /* 0x00000000140472ca */ /* 0x000fe200000e0000 */
[----:B------:R-:W2:Y:S01]  /*07d0*/  LDG.E R11, desc[UR6][R10.64] ;  /* 0x000000060a0b7981 */ /* 0x000ea2000c1e1900 */
[----:B------:R-:W-:Y:S01]  /*07e0*/  LEA.HI.X R3, R3, UR5, R6, 0x2, P1 ;  /* 0x0000000503037c11 */ /* 0x000fe200088f1406 */
[C---:B------:R-:W-:Y:S01]  /*07f0*/  IMAD.WIDE R4, R0.reuse, 0x4, R22 ;  /* 0x0000000400047825 */ /* 0x040fe200078e0216 */
[----:B------:R-:W-:Y:S01]  /*0800*/  R2UR UR5, R21 ;  /* 0x00000000150572ca */ /* 0x000fe200000e0000 */
[----:B------:R-:W2:Y:S02]  /*0810*/  LDG.E R22, desc[UR8][R22.64] ;  /* 0x0000000816167981 */ /* 0x000ea4000c1e1900 */
[----:B------:R-:W-:-:S02]  /*0820*/  IMAD.WIDE R6, R0, 0x4, R4 ;  /* 0x0000000400067825 */ /* 0x000fc400078e0204 */
[----:B------:R-:W3:Y:S04]  /*0830*/  LDG.E R24, desc[UR10][R2.64+0x4] ;  /* 0x0000040a02187981 */ /* 0x000ee8000c1e1900 */
[----:B------:R-:W3:Y:S01]  /*0840*/  LDG.E R4, desc[UR12][R4.64] ;  /* 0x0000000c04047981 */ /* 0x000ee2000c1e1900 */
[----:B------:R-:W-:-:S03]  /*0850*/  IMAD.WIDE R8, R0, 0x4, R6 ;  /* 0x0000000400087825 */ /* 0x000fc600078e0206 */
[----:B------:R-:W4:Y:S04]  /*0860*/  LDG.E R19, desc[UR16][R6.64] ;  /* 0x0000001006137981 */ /* 0x000f28000c1e1900 */
[----:B------:R-:W4:Y:S04]  /*0870*/  LDG.E R0, desc[UR14][R2.64+0x8] ;  /* 0x0000080e02007981 */ /* 0x000f28000c1e1900 */
[----:B------:R-:W5:Y:S04]  /*0880*/  LDG.E R25, desc[UR4][R2.64+0xc] ;  /* 0x00000c0402197981 */ /* 0x000f68000c1e1900 */
[----:B------:R-:W5:Y:S01]  /*0890*/  LDG.E R8, desc[UR6][R8.64] ;  /* 0x0000000608087981 */ /* 0x000f62000c1e1900 */
[----:B------:R-:W-:-:S02]  /*08a0*/  VIADD R15, R15, 0x4 ;  /* 0x000000040f0f7836 */ /* 0x000fc40000000000 */
[----:B--2---:R-:W-:-:S04]  /*08b0*/  FFMA R11, R11, R22, R18 ;  /* 0x000000160b0b7223 */ /* 0x004fc80000000012 */
[----:B---3--:R-:W-:-:S04]  /*08c0*/  FFMA R11, R24, R4, R11 ;  /* 0x00000004180b7223 */ /* 0x008fc8000000000b */
[----:B----4-:R-:W-:-:S04]  /*08d0*/  FFMA R0, R0, R19, R11 ;  /* 0x0000001300007223 */ /* 0x010fc8000000000b */
[----:B-----5:R-:W-:-:S07]  /*08e0*/  FFMA R18, R25, R8, R0 ;  /* 0x0000000819127223 */ /* 0x020fce0000000000 */
.L_x_4:
[----:B------:R-:W-:Y:S05]  /*08f0*/  @!P0 BRA `(.L_x_1) ;  /* 0x0000000000b48947 */ /* 0x000fea0003800000 */
[----:B------:R-:W-:Y:S01]  /*0900*/  ISETP.NE.AND P1, PT, R14, 0x1, PT ;  /* 0x000000010e00780c */ /* 0x000fe20003f25270 */
[----:B------:R-:W0:Y:S01]  /*0910*/  LDC.64 R22, c[0x0][0x380] ;  /* 0x0000e000ff167b82 */ /* 0x000e220000000a00 */
[----:B------:R-:W-:-:S04]  /*0920*/  LOP3.LUT R13, R13, 0x1, RZ, 0xc0, !PT ;  /* 0x000000010d0d7812 */ /* 0x000fc800078ec0ff */
[----:B------:R-:W-:-:S03]  /*0930*/  ISETP.NE.U32.AND P0, PT, R13, 0x1, PT ;  /* 0x000000010d00780c */ /* 0x000fc60003f05070 */
[----:B------:R-:W1:Y:S04]  /*0940*/  LDC.64 R8, c[0x0][0x388] ;  /* 0x0000e200ff087b82 */ /* 0x000e680000000a00 */
[----:B------:R-:W-:Y:S01]  /*0950*/  @P1 R2UR UR4, R20 ;  /* 0x00000000140412ca */ /* 0x000fe200000e0000 */
[----:B------:R-:W-:Y:S01]  /*0960*/  @P1 IMAD.IADD R11, R12, 0x1, R15 ;  /* 0x000000010c0b1824 */ /* 0x000fe200078e020f */
[C---:B------:R-:W-:Y:S02]  /*0970*/  @P1 R2UR UR5, R21.reuse ;  /* 0x00000000150512ca */ /* 0x040fe400000e0000 */
[----:B------:R-:W2:Y:S01]  /*0980*/  @P1 LDC R10, c[0x0][0x39c] ;  /* 0x0000e700ff0a1b82 */ /* 0x000ea20000000800 */
[----:B------:R-:W-:Y:S02]  /*0990*/  @P1 R2UR UR6, R20 ;  /* 0x00000000140612ca */ /* 0x000fe400000e0000 */
[----:B------:R-:W-:-:S02]  /*09a0*/  @P1 R2UR UR7, R21 ;  /* 0x00000000150712ca */ /* 0x000fc400000e0000 */
[----:B------:R-:W-:Y:S02]  /*09b0*/  @P1 IADD3 R14, P2, PT, R12, R15, RZ ;  /* 0x0000000f0c0e1210 */ /* 0x000fe40007f5e0ff */
[C---:B------:R-:W-:Y:S01]  /*09c0*/  @P1 R2UR UR8, R20.reuse ;  /* 0x00000000140812ca */ /* 0x040fe200000e0000 */
[----:B------:R-:W3:Y:S01]  /*09d0*/  @P1 LDC.64 R6, c[0x0][0x380] ;  /* 0x0000e000ff061b82 */ /* 0x000ee20000000a00 */
[----:B0-----:R-:W-:Y:S01]  /*09e0*/  @P1 IMAD.WIDE.U32 R22, R11, 0x4, R22 ;  /* 0x000000040b161825 */ /* 0x001fe200078e0016 */
[C---:B------:R-:W-:Y:S02]  /*09f0*/  @P1 R2UR UR9, R21.reuse ;  /* 0x00000000150912ca */ /* 0x040fe400000e0000 */
[----:B------:R-:W-:Y:S01]  /*0a00*/  @P1 R2UR UR10, R20 ;  /* 0x00000000140a12ca */ /* 0x000fe200000e0000 */
[----:B------:R-:W-:Y:S01]  /*0a10*/  @P1 IMAD.X R19, RZ, RZ, RZ, P2 ;  /* 0x000000ffff131224 */ /* 0x000fe200010e06ff */
[----:B------:R-:W-:Y:S01]  /*0a20*/  @P1 R2UR UR11, R21 ;  /* 0x00000000150b12ca */ /* 0x000fe200000e0000 */
[----:B------:R-:W4:Y:S01]  /*0a30*/  @P1 LDG.E R23, desc[UR4][R22.64] ;  /* 0x0000000416171981 */ /* 0x000f22000c1e1900 */
[----:B------:R-:W0:Y:S08]  /*0a40*/  @!P0 LDC R0, c[0x0][0x39c] ;  /* 0x0000e700ff008b82 */ /* 0x000e300000000800 */
[----:B------:R-:W5:Y:S01]  /*0a50*/  LDC.64 R2, c[0x0][0x380] ;  /* 0x0000e000ff027b82 */ /* 0x000f620000000a00 */
[----:B--2---:R-:W-:-:S02]  /*0a60*/  @P1 IMAD R13, R15, R10, R17 ;  /* 0x0000000a0f0d1224 */ /* 0x004fc400078e0211 */
[----:B------:R-:W-:Y:S02]  /*0a70*/  @P1 VIADD R15, R15, 0x2 ;  /* 0x000000020f0f1836 */ /* 0x000fe40000000000 */
[----:B-1----:R-:W-:-:S03]  /*0a80*/  @P1 IMAD.WIDE R8, R13, 0x4, R8 ;  /* 0x000000040d081825 */ /* 0x002fc600078e0208 */
[----:B------:R-:W1:Y:S01]  /*0a90*/  LDC.64 R4, c[0x0][0x388] ;  /* 0x0000e200ff047b82 */ /* 0x000e620000000a00 */
[----:B---3--:R-:W-:Y:S02]  /*0aa0*/  @P1 LEA R6, P2, R14, R6, 0x2 ;  /* 0x000000060e061211 */ /* 0x008fe400078410ff */
[C---:B------:R-:W-:Y:S02]  /*0ab0*/  @!P0 R2UR UR4, R20.reuse ;  /* 0x00000000140482ca */ /* 0x040fe400000e0000 */
[C---:B------:R-:W-:Y:S02]  /*0ac0*/  @!P0 R2UR UR5, R21.reuse ;  /* 0x00000000150582ca */ /* 0x040fe400000e0000 */
[----:B------:R-:W-:Y:S02]  /*0ad0*/  @!P0 R2UR UR12, R20 ;  /* 0x00000000140c82ca */ /* 0x000fe400000e0000 */
[----:B------:R-:W-:Y:S01]  /*0ae0*/  @!P0 R2UR UR13, R21 ;  /* 0x00000000150d82ca */ /* 0x000fe200000e0000 */
[----:B------:R-:W-:Y:S01]  /*0af0*/  @!P0 IMAD.IADD R13, R12, 0x1, R15 ;  /* 0x000000010c0d8824 */ /* 0x000fe200078e020f */
[----:B------:R-:W-:Y:S01]  /*0b00*/  @P1 LEA.HI.X R7, R14, R7, R19, 0x2, P2 ;  /* 0x000000070e071211 */ /* 0x000fe200010f1413 */
[----:B------:R-:W-:Y:S01]  /*0b10*/  @P1 IMAD.WIDE R10, R10, 0x4, R8 ;  /* 0x000000040a0a1825 */ /* 0x000fe200078e0208 */
[----:B------:R-:W4:Y:S03]  /*0b20*/  @P1 LDG.E R12, desc[UR6][R8.64] ;  /* 0x00000006080c1981 */ /* 0x000f26000c1e1900 */
[----:B0-----:R-:W-:Y:S01]  /*0b30*/  @!P0 IMAD R15, R15, R0, R17 ;  /* 0x000000000f0f8224 */ /* 0x001fe200078e0211 */
[----:B------:R-:W2:Y:S01]  /*0b40*/  @P1 LDG.E R7, desc[UR8][R6.64+0x4] ;  /* 0x0000040806071981 */ /* 0x000ea2000c1e1900 */
[----:B-----5:R-:W-:-:S03]  /*0b50*/  @!P0 IMAD.WIDE.U32 R2, R13, 0x4, R2 ;  /* 0x000000040d028825 */ /* 0x020fc600078e0002 */
[----:B------:R-:W2:Y:S01]  /*0b60*/  @P1 LDG.E R10, desc[UR10][R10.64] ;  /* 0x0000000a0a0a1981 */ /* 0x000ea2000c1e1900 */
[----:B-1----:R-:W-:-:S03]  /*0b70*/  @!P0 IMAD.WIDE R4, R15, 0x4, R4 ;  /* 0x000000040f048825 */ /* 0x002fc600078e0204 */
[----:B------:R-:W3:Y:S04]  /*0b80*/  @!P0 LDG.E R3, desc[UR4][R2.64] ;  /* 0x0000000402038981 */ /* 0x000ee8000c1e1900 */
[----:B------:R-:W3:Y:S01]  /*0b90*/  @!P0 LDG.E R4, desc[UR12][R4.64] ;  /* 0x0000000c04048981 */ /* 0x000ee2000c1e1900 */
[----:B----4-:R-:W-:-:S04]  /*0ba0*/  @P1 FFMA R12, R23, R12, R18 ;  /* 0x0000000c170c1223 */ /* 0x010fc80000000012 */
[----:B--2---:R-:W-:-:S04]  /*0bb0*/  @P1 FFMA R18, R7, R10, R12 ;  /* 0x0000000a07121223 */ /* 0x004fc8000000000c */
[----:B---3--:R-:W-:-:S07]  /*0bc0*/  @!P0 FFMA R18, R3, R4, R18 ;  /* 0x0000000403128223 */ /* 0x008fce0000000012 */
.L_x_1:
[----:B------:R-:W0:Y:S01]  /*0bd0*/  LDC.64 R2, c[0x0][0x390] ;  /* 0x0000e400ff027b82 */ /* 0x000e220000000a00 */
[----:B------:R-:W1:Y:S01]  /*0be0*/  LDCU UR4, c[0x0][0x39c] ;  /* 0x00007380ff0477ac */ /* 0x000e620008000800 */
[----:B------:R-:W-:Y:S02]  /*0bf0*/  R2UR UR6, R20 ;  /* 0x00000000140672ca */ /* 0x000fe400000e0000 */
[----:B------:R-:W-:Y:S01]  /*0c00*/  R2UR UR7, R21 ;  /* 0x00000000150772ca */ /* 0x000fe200000e0000 */
[----:B-1----:R-:W-:-:S04]  /*0c10*/  IMAD R17, R16, UR4, R17 ;  /* 0x0000000410117c24 */ /* 0x002fc8000f8e0211 */
[----:B0-----:R-:W-:-:S08]  /*0c20*/  IMAD.WIDE R2, R17, 0x4, R2 ;  /* 0x0000000411027825 */ /* 0x001fd000078e0202 */
[----:B------:R-:W-:Y:S01]  /*0c30*/  STG.E desc[UR6][R2.64], R18 ;  /* 0x0000001202007986 */ /* 0x000fe2000c101906 */
[----:B------:R-:W-:Y:S05]  /*0c40*/  EXIT ;  /* 0x000000000000794d */ /* 0x000fea0003800000 */
.L_x_5:
[----:B------:R-:W-:-:S00]  /*0c50*/  BRA `(.L_x_5) ;  /* 0xfffffffc00fc7947 */ /* 0x000fc0000383ffff */
[----:B------:R-:W-:-:S00]  /*0c60*/  NOP ;  /* 0x0000000000007918 */ /* 0x000fc00000000000 */
        /* <DEDUP_REMOVED lines=9> */
.L_x_6:


//--------------------- .nv.global.init           --------------------------
	.section	.nv.global.init,"aw",@progbits
.nv.global.init:
	.type		$str,@object
	.size		$str,(.L_0 - $str)
$str:
        /*0000*/ 	.byte	0x25, 0x64, 0x20, 0x25, 0x64, 0x0a, 0x00
.L_0:


//--------------------- .nv.shared.reserved.0     --------------------------
	.section	.nv.shared.reserved.0,"aw",@nobits
	.weak		__nv_reservedSMEM_offset_0_alias
	.size		__nv_reservedSMEM_offset_0_alias, 0, 64
	.other		__nv_reservedSMEM_offset_0_alias,@"STO_CUDA_RESERVED_SHARED STV_DEFAULT"
__nv_reservedSMEM_offset_0_alias:
	.zero		0
	.zero		64


//--------------------- .nv.constant0._Z15MatrixMulKernelPfS_S_ii --------------------------
	.section	.nv.constant0._Z15MatrixMulKernelPfS_S_ii,"a",@progbits
	.sectionflags	@""
	.align	4
.nv.constant0._Z15MatrixMulKernelPfS_S_ii:
	.zero		928


//--------------------- SYMBOLS --------------------------

	.type		.nv.reservedSmem.offset0,@object
	.size		.nv.reservedSmem.offset0,0x4
	.type		vprintf,@function
